//
// Generated by NVIDIA NVVM Compiler
//
// Compiler Build ID: CL-36424714
// Cuda compilation tools, release 13.0, V13.0.88
// Based on NVVM 20.0.0
//

.version 9.0
.target sm_100
.address_size 64

	// .globl	neg

.visible .entry neg(
	.param .u64 .ptr .align 1 neg_param_0,
	.param .u64 .ptr .align 1 neg_param_1,
	.param .u32 neg_param_2
)
{
	.reg .pred 	%p<2>;
	.reg .b32 	%r<6>;
	.reg .b32 	%f<3>;
	.reg .b64 	%rd<8>;

	ld.param.u64 	%rd1, [neg_param_0];
	ld.param.u64 	%rd2, [neg_param_1];
	ld.param.u32 	%r2, [neg_param_2];
	mov.u32 	%r3, %ctaid.x;
	mov.u32 	%r4, %ntid.x;
	mov.u32 	%r5, %tid.x;
	mad.lo.s32 	%r1, %r3, %r4, %r5;
	setp.ge.s32 	%p1, %r1, %r2;
	@%p1 bra 	$L__BB0_2;
	cvta.to.global.u64 	%rd3, %rd1;
	cvta.to.global.u64 	%rd4, %rd2;
	mul.wide.s32 	%rd5, %r1, 4;
	add.s64 	%rd6, %rd3, %rd5;
	ld.global.f32 	%f1, [%rd6];
	neg.f32 	%f2, %f1;
	add.s64 	%rd7, %rd4, %rd5;
	st.global.f32 	[%rd7], %f2;
$L__BB0_2:
	ret;

}


// ===== COMPILED SASS (sm_100) =====

	.target	sm_100

	.elftype	@"ET_EXEC"


//--------------------- .note.nv.tkinfo           --------------------------
	.section	.note.nv.tkinfo,"",@"SHT_NOTE"
	.sectionflags	@"SHF_NOTE_NV_TKINFO"
	.tkinfo
        /*0018*/ 	.word	0x00000002
        /*0030*/ 	.string	""
        /*0030*/ 	.string	"ptxas"
        /*0030*/ 	.string	"Cuda compilation tools, release 13.0, V13.0.88"
        /*0030*/ 	.string	"Build cuda_13.0.r13.0/compiler.36424714_0"
        /*0030*/ 	.string	"-arch sm_100 -m 64 "



//--------------------- .note.nv.cuinfo           --------------------------
	.section	.note.nv.cuinfo,"",@"SHT_NOTE"
	.sectionflags	@"SHF_NOTE_NV_CUINFO"
        /*0018*/ 	.short	0x0002
        /*001a*/ 	.short	0x0064
        /*001c*/ 	.short	0x0082
	.zero		2


//--------------------- .nv.info                  --------------------------
	.section	.nv.info,"",@"SHT_CUDA_INFO"
	.align	4


	//----- nvinfo : EIATTR_REGCOUNT
	.align		4
        /*0000*/ 	.byte	0x04, 0x2f
        /*0002*/ 	.short	(.L_1 - .L_0)
	.align		4
.L_0:
        /*0004*/ 	.word	index@(neg)
        /*0008*/ 	.word	0x0000000a


	//----- nvinfo : EIATTR_FRAME_SIZE
	.align		4
.L_1:
        /*000c*/ 	.byte	0x04, 0x11
        /*000e*/ 	.short	(.L_3 - .L_2)
	.align		4
.L_2:
        /*0010*/ 	.word	index@(neg)
        /*0014*/ 	.word	0x00000000


	//----- nvinfo : EIATTR_MIN_STACK_SIZE
	.align		4
.L_3:
        /*0018*/ 	.byte	0x04, 0x12
        /*001a*/ 	.short	(.L_5 - .L_4)
	.align		4
.L_4:
        /*001c*/ 	.word	index@(neg)
        /*0020*/ 	.word	0x00000000
.L_5:


//--------------------- .nv.compat                --------------------------
	.section	.nv.compat,"",@"SHT_CUDA_COMPAT_INFO"
	.align	4
        /*0000*/ 	.byte	0x02, 0x09, 0x00, 0x00, 0x02, 0x02, 0x01, 0x00, 0x02, 0x05, 0x05, 0x00, 0x03, 0x07, 0x01, 0x01
        /*0010*/ 	.byte	0x02, 0x03, 0x00, 0x00, 0x02, 0x06, 0x01, 0x00, 0x04, 0x0b, 0x08, 0x00, 0x09, 0x00, 0x00, 0x00
        /*0020*/ 	.byte	0x00, 0x00, 0x00, 0x00


//--------------------- .nv.info.neg              --------------------------
	.section	.nv.info.neg,"",@"SHT_CUDA_INFO"
	.sectionflags	@""
	.align	4


	//----- nvinfo : EIATTR_CUDA_API_VERSION
	.align		4
        /*0000*/ 	.byte	0x04, 0x37
        /*0002*/ 	.short	(.L_7 - .L_6)
.L_6:
        /*0004*/ 	.word	0x00000082


	//----- nvinfo : EIATTR_KPARAM_INFO
	.align		4
.L_7:
        /*0008*/ 	.byte	0x04, 0x17
        /*000a*/ 	.short	(.L_9 - .L_8)
.L_8:
        /*000c*/ 	.word	0x00000000
        /*0010*/ 	.short	0x0002
        /*0012*/ 	.short	0x0010
        /*0014*/ 	.byte	0x00, 0xf0, 0x11, 0x00


	//----- nvinfo : EIATTR_KPARAM_INFO
	.align		4
.L_9:
        /*0018*/ 	.byte	0x04, 0x17
        /*001a*/ 	.short	(.L_11 - .L_10)
.L_10:
        /*001c*/ 	.word	0x00000000
        /*0020*/ 	.short	0x0001
        /*0022*/ 	.short	0x0008
        /*0024*/ 	.byte	0x00, 0xf5, 0x21, 0x00


	//----- nvinfo : EIATTR_KPARAM_INFO
	.align		4
.L_11:
        /*0028*/ 	.byte	0x04, 0x17
        /*002a*/ 	.short	(.L_13 - .L_12)
.L_12:
        /*002c*/ 	.word	0x00000000
        /*0030*/ 	.short	0x0000
        /*0032*/ 	.short	0x0000
        /*0034*/ 	.byte	0x00, 0xf5, 0x21, 0x00


	//----- nvinfo : EIATTR_SPARSE_MMA_MASK
	.align		4
.L_13:
        /*0038*/ 	.byte	0x03, 0x50
        /*003a*/ 	.short	0x0000


	//----- nvinfo : EIATTR_MAXREG_COUNT
	.align		4
        /*003c*/ 	.byte	0x03, 0x1b
        /*003e*/ 	.short	0x00ff


	//----- nvinfo : EIATTR_MERCURY_ISA_VERSION
	.align		4
        /*0040*/ 	.byte	0x03, 0x5f
        /*0042*/ 	.short	0x0101


	//----- nvinfo : EIATTR_VRC_CTA_INIT_COUNT
	.align		4
        /*0044*/ 	.byte	0x02, 0x4a
	.zero		1
	.zero		1


	//----- nvinfo : EIATTR_EXIT_INSTR_OFFSETS
	.align		4
        /*0048*/ 	.byte	0x04, 0x1c
        /*004a*/ 	.short	(.L_15 - .L_14)


	//   ....[0]....
.L_14:
        /*004c*/ 	.word	0x00000070


	//   ....[1]....
        /*0050*/ 	.word	0x00000100


	//----- nvinfo : EIATTR_CBANK_PARAM_SIZE
	.align		4
.L_15:
        /*0054*/ 	.byte	0x03, 0x19
        /*0056*/ 	.short	0x0014


	//----- nvinfo : EIATTR_PARAM_CBANK
	.align		4
        /*0058*/ 	.byte	0x04, 0x0a
        /*005a*/ 	.short	(.L_17 - .L_16)
	.align		4
.L_16:
        /*005c*/ 	.word	index@(.nv.constant0.neg)
        /*0060*/ 	.short	0x0380
        /*0062*/ 	.short	0x0014


	//----- nvinfo : EIATTR_SW_WAR
	.align		4
.L_17:
        /*0064*/ 	.byte	0x04, 0x36
        /*0066*/ 	.short	(.L_19 - .L_18)
.L_18:
        /*0068*/ 	.word	0x00000008
.L_19:


//--------------------- .nv.callgraph             --------------------------
	.section	.nv.callgraph,"",@"SHT_CUDA_CALLGRAPH"
	.align	4
	.sectionentsize	8
	.align		4
        /*0000*/ 	.word	0x00000000
	.align		4
        /*0004*/ 	.word	0xffffffff
	.align		4
        /*0008*/ 	.word	0x00000000
	.align		4
        /*000c*/ 	.word	0xfffffffe
	.align		4
        /*0010*/ 	.word	0x00000000
	.align		4
        /*0014*/ 	.word	0xfffffffd
	.align		4
        /*0018*/ 	.word	0x00000000
	.align		4
        /*001c*/ 	.word	0xfffffffc


//--------------------- .text.neg                 --------------------------
	.section	.text.neg,"ax",@progbits
	.align	128
        .global         neg
        .type           neg,@function
        .size           neg,(.L_x_1 - neg)
        .other          neg,@"STO_CUDA_ENTRY STV_DEFAULT"
neg:
.text.neg:
[----:B------:R-:W-:Y:S01]  /*0000*/  LDC R1, c[0x0][0x37c] ;  /* 0x0000df00ff017b82 */ /* 0x000fe20000000800 */
[----:B------:R-:W0:Y:S07]  /*0010*/  S2R R0, SR_TID.X ;  /* 0x0000000000007919 */ /* 0x000e2e0000002100 */
[----:B------:R-:W0:Y:S01]  /*0020*/  S2UR UR4, SR_CTAID.X ;  /* 0x00000000000479c3 */ /* 0x000e220000002500 */
[----:B------:R-:W1:Y:S07]  /*0030*/  LDCU UR5, c[0x0][0x390] ;  /* 0x00007200ff0577ac */ /* 0x000e6e0008000800 */
[----:B------:R-:W0:Y:S02]  /*0040*/  LDC R7, c[0x0][0x360] ;  /* 0x0000d800ff077b82 */ /* 0x000e240000000800 */
[----:B0-----:R-:W-:-:S05]  /*0050*/  IMAD R7, R7, UR4, R0 ;  /* 0x0000000407077c24 */ /* 0x001fca000f8e0200 */
[----:B-1----:R-:W-:-:S13]  /*0060*/  ISETP.GE.AND P0, PT, R7, UR5, PT ;  /* 0x0000000507007c0c */ /* 0x002fda000bf06270 */
[----:B------:R-:W-:Y:S05]  /*0070*/  @P0 EXIT ;  /* 0x000000000000094d */ /* 0x000fea0003800000 */
[----:B------:R-:W0:Y:S01]  /*0080*/  LDC.64 R2, c[0x0][0x380] ;  /* 0x0000e000ff027b82 */ /* 0x000e220000000a00 */
[----:B------:R-:W1:Y:S07]  /*0090*/  LDCU.64 UR4, c[0x0][0x358] ;  /* 0x00006b00ff0477ac */ /* 0x000e6e0008000a00 */
[----:B------:R-:W2:Y:S01]  /*00a0*/  LDC.64 R4, c[0x0][0x388] ;  /* 0x0000e200ff047b82 */ /* 0x000ea20000000a00 */
[----:B0-----:R-:W-:-:S06]  /*00b0*/  IMAD.WIDE R2, R7, 0x4, R2 ;  /* 0x0000000407027825 */ /* 0x001fcc00078e0202 */
[----:B-1----:R-:W3:Y:S01]  /*00c0*/  LDG.E R2, desc[UR4][R2.64] ;  /* 0x0000000402027981 */ /* 0x002ee2000c1e1900 */
[----:B--2---:R-:W-:-:S04]  /*00d0*/  IMAD.WIDE R4, R7, 0x4, R4 ;  /* 0x0000000407047825 */ /* 0x004fc800078e0204 */
[----:B---3--:R-:W-:-:S05]  /*00e0*/  FADD R7, -R2, -RZ ;  /* 0x800000ff02077221 */ /* 0x008fca0000000100 */
[----:B------:R-:W-:Y:S01]  /*00f0*/  STG.E desc[UR4][R4.64], R7 ;  /* 0x0000000704007986 */ /* 0x000fe2000c101904 */
[----:B------:R-:W-:Y:S05]  /*0100*/  EXIT ;  /* 0x000000000000794d */ /* 0x000fea0003800000 */
.L_x_0:
[----:B------:R-:W-:-:S00]  /*0110*/  BRA `(.L_x_0) ;  /* 0xfffffffc00fc7947 */ /* 0x000fc0000383ffff */
[----:B------:R-:W-:-:S00]  /*0120*/  NOP ;  /* 0x0000000000007918 */ /* 0x000fc00000000000 */
        /* <DEDUP_REMOVED lines=13> */
.L_x_1:


//--------------------- .nv.shared.reserved.0     --------------------------
	.section	.nv.shared.reserved.0,"aw",@nobits
	.weak		__nv_reservedSMEM_offset_0_alias
	.size		__nv_reservedSMEM_offset_0_alias, 0, 64
	.other		__nv_reservedSMEM_offset_0_alias,@"STO_CUDA_RESERVED_SHARED STV_DEFAULT"
__nv_reservedSMEM_offset_0_alias:
	.zero		0
	.zero		64


//--------------------- .nv.constant0.neg         --------------------------
	.section	.nv.constant0.neg,"a",@progbits
	.sectionflags	@""
	.align	4
.nv.constant0.neg:
	.zero		916


//--------------------- SYMBOLS --------------------------

	.type		.nv.reservedSmem.offset0,@object
	.size		.nv.reservedSmem.offset0,0x4
